	.headerflags	@"EF_CUDA_TEXMODE_UNIFIED EF_CUDA_64BIT_ADDRESS EF_CUDA_ACCELERATORS EF_CUDA_SM90 EF_CUDA_VIRTUAL_SM(EF_CUDA_SM90)"
	.elftype	@"ET_EXEC"


//--------------------- .nv.info                  --------------------------
	.section	.nv.info,"",@"SHT_CUDA_INFO"
	.align	4


	//----- nvinfo : EIATTR_REGCOUNT
	.align		4
        /*0000*/ 	.byte	0x04, 0x2f
        /*0002*/ 	.short	(.L_3 - .L_2)
	.align		4
.L_2:
        /*0004*/ 	.word	index@(triton_poi_fused__native_batch_norm_legit_no_training_relu_threshold_backward_20)
        /*0008*/ 	.word	0x00000026


	//----- nvinfo : EIATTR_MIN_STACK_SIZE
	.align		4
.L_3:
        /*000c*/ 	.byte	0x04, 0x12
        /*000e*/ 	.short	(.L_5 - .L_4)
	.align		4
.L_4:
        /*0010*/ 	.word	index@(triton_poi_fused__native_batch_norm_legit_no_training_relu_threshold_backward_20)
        /*0014*/ 	.word	0x00000000


	//----- nvinfo : EIATTR_FRAME_SIZE
	.align		4
.L_5:
        /*0018*/ 	.byte	0x04, 0x11
        /*001a*/ 	.short	(.L_7 - .L_6)
	.align		4
.L_6:
        /*001c*/ 	.word	index@(triton_poi_fused__native_batch_norm_legit_no_training_relu_threshold_backward_20)
        /*0020*/ 	.word	0x00000000


	//----- nvinfo : EIATTR_MIN_STACK_SIZE
	.align		4
.L_7:
        /*0024*/ 	.byte	0x04, 0x12
        /*0026*/ 	.short	(.L_9 - .L_8)
	.align		4
.L_8:
        /*0028*/ 	.word	index@(triton_poi_fused__native_batch_norm_legit_no_training_relu_threshold_backward_20)
        /*002c*/ 	.word	0x00000000
.L_9:


//--------------------- .nv.info.triton_poi_fused__native_batch_norm_legit_no_training_relu_threshold_backward_20 --------------------------
	.section	.nv.info.triton_poi_fused__native_batch_norm_legit_no_training_relu_threshold_backward_20,"",@"SHT_CUDA_INFO"
	.sectionflags	@""
	.align	4


	//----- nvinfo : EIATTR_CUDA_API_VERSION
	.align		4
        /*0000*/ 	.byte	0x04, 0x37
        /*0002*/ 	.short	(.L_11 - .L_10)
.L_10:
        /*0004*/ 	.word	0x0000007c


	//----- nvinfo : EIATTR_KPARAM_INFO
	.align		4
.L_11:
        /*0008*/ 	.byte	0x04, 0x17
        /*000a*/ 	.short	(.L_13 - .L_12)
.L_12:
        /*000c*/ 	.word	0x00000000
        /*0010*/ 	.short	0x0008
        /*0012*/ 	.short	0x003c
        /*0014*/ 	.byte	0x00, 0xf0, 0x11, 0x00


	//----- nvinfo : EIATTR_KPARAM_INFO
	.align		4
.L_13:
        /*0018*/ 	.byte	0x04, 0x17
        /*001a*/ 	.short	(.L_15 - .L_14)
.L_14:
        /*001c*/ 	.word	0x00000000
        /*0020*/ 	.short	0x0007
        /*0022*/ 	.short	0x0038
        /*0024*/ 	.byte	0x00, 0xf0, 0x11, 0x00


	//----- nvinfo : EIATTR_KPARAM_INFO
	.align		4
.L_15:
        /*0028*/ 	.byte	0x04, 0x17
        /*002a*/ 	.short	(.L_17 - .L_16)
.L_16:
        /*002c*/ 	.word	0x00000000
        /*0030*/ 	.short	0x0006
        /*0032*/ 	.short	0x0030
        /*0034*/ 	.byte	0x00, 0xf4, 0x21, 0x00


	//----- nvinfo : EIATTR_KPARAM_INFO
	.align		4
.L_17:
        /*0038*/ 	.byte	0x04, 0x17
        /*003a*/ 	.short	(.L_19 - .L_18)
.L_18:
        /*003c*/ 	.word	0x00000000
        /*0040*/ 	.short	0x0005
        /*0042*/ 	.short	0x0028
        /*0044*/ 	.byte	0x00, 0xf4, 0x21, 0x00


	//----- nvinfo : EIATTR_KPARAM_INFO
	.align		4
.L_19:
        /*0048*/ 	.byte	0x04, 0x17
        /*004a*/ 	.short	(.L_21 - .L_20)
.L_20:
        /*004c*/ 	.word	0x00000000
        /*0050*/ 	.short	0x0004
        /*0052*/ 	.short	0x0020
        /*0054*/ 	.byte	0x00, 0xf4, 0x21, 0x00


	//----- nvinfo : EIATTR_KPARAM_INFO
	.align		4
.L_21:
        /*0058*/ 	.byte	0x04, 0x17
        /*005a*/ 	.short	(.L_23 - .L_22)
.L_22:
        /*005c*/ 	.word	0x00000000
        /*0060*/ 	.short	0x0003
        /*0062*/ 	.short	0x0018
        /*0064*/ 	.byte	0x00, 0xf4, 0x21, 0x00


	//----- nvinfo : EIATTR_KPARAM_INFO
	.align		4
.L_23:
        /*0068*/ 	.byte	0x04, 0x17
        /*006a*/ 	.short	(.L_25 - .L_24)
.L_24:
        /*006c*/ 	.word	0x00000000
        /*0070*/ 	.short	0x0002
        /*0072*/ 	.short	0x0010
        /*0074*/ 	.byte	0x00, 0xf4, 0x21, 0x00


	//----- nvinfo : EIATTR_KPARAM_INFO
	.align		4
.L_25:
        /*0078*/ 	.byte	0x04, 0x17
        /*007a*/ 	.short	(.L_27 - .L_26)
.L_26:
        /*007c*/ 	.word	0x00000000
        /*0080*/ 	.short	0x0001
        /*0082*/ 	.short	0x0008
        /*0084*/ 	.byte	0x00, 0xf4, 0x21, 0x00


	//----- nvinfo : EIATTR_KPARAM_INFO
	.align		4
.L_27:
        /*0088*/ 	.byte	0x04, 0x17
        /*008a*/ 	.short	(.L_29 - .L_28)
.L_28:
        /*008c*/ 	.word	0x00000000
        /*0090*/ 	.short	0x0000
        /*0092*/ 	.short	0x0000
        /*0094*/ 	.byte	0x00, 0xf4, 0x21, 0x00


	//----- nvinfo : EIATTR_SPARSE_MMA_MASK
	.align		4
.L_29:
        /*0098*/ 	.byte	0x03, 0x50
        /*009a*/ 	.short	0x0000


	//----- nvinfo : EIATTR_MAXREG_COUNT
	.align		4
        /*009c*/ 	.byte	0x03, 0x1b
        /*009e*/ 	.short	0x00ff


	//----- nvinfo : EIATTR_EXIT_INSTR_OFFSETS
	.align		4
        /*00a0*/ 	.byte	0x04, 0x1c
        /*00a2*/ 	.short	(.L_31 - .L_30)


	//   ....[0]....
.L_30:
        /*00a4*/ 	.word	0x000011b0


	//   ....[1]....
        /*00a8*/ 	.word	0x000011d0


	//----- nvinfo : EIATTR_REQNTID
	.align		4
.L_31:
        /*00ac*/ 	.byte	0x04, 0x10
        /*00ae*/ 	.short	(.L_33 - .L_32)
.L_32:
        /*00b0*/ 	.word	0x00000080
        /*00b4*/ 	.word	0x00000001
        /*00b8*/ 	.word	0x00000001


	//----- nvinfo : EIATTR_CBANK_PARAM_SIZE
	.align		4
.L_33:
        /*00bc*/ 	.byte	0x03, 0x19
        /*00be*/ 	.short	0x0040


	//----- nvinfo : EIATTR_PARAM_CBANK
	.align		4
        /*00c0*/ 	.byte	0x04, 0x0a
        /*00c2*/ 	.short	(.L_35 - .L_34)
	.align		4
.L_34:
        /*00c4*/ 	.word	index@(.nv.constant0.triton_poi_fused__native_batch_norm_legit_no_training_relu_threshold_backward_20)
        /*00c8*/ 	.short	0x0210
        /*00ca*/ 	.short	0x0040


	//----- nvinfo : EIATTR_SW_WAR
	.align		4
.L_35:
        /*00cc*/ 	.byte	0x04, 0x36
        /*00ce*/ 	.short	(.L_37 - .L_36)
.L_36:
        /*00d0*/ 	.word	0x00000008
.L_37:


//--------------------- .nv.callgraph             --------------------------
	.section	.nv.callgraph,"",@"SHT_CUDA_CALLGRAPH"
	.align	4
	.sectionentsize	8
	.align		4
        /*0000*/ 	.word	0x00000000
	.align		4
        /*0004*/ 	.word	0xffffffff
	.align		4
        /*0008*/ 	.word	0x00000000
	.align		4
        /*000c*/ 	.word	0xfffffffe
	.align		4
        /*0010*/ 	.word	0x00000000
	.align		4
        /*0014*/ 	.word	0xfffffffd
	.align		4
        /*0018*/ 	.word	0x00000000
	.align		4
        /*001c*/ 	.word	0xfffffffc


//--------------------- .nv.constant4             --------------------------
	.section	.nv.constant4,"a",@progbits
	.align	8
	.align		8
.nv.constant4:
        /*0000*/ 	.dword	_$_str
	.align		8
        /*0008*/ 	.dword	_$_str_$_2


//--------------------- .text.triton_poi_fused__native_batch_norm_legit_no_training_relu_threshold_backward_20 --------------------------
	.section	.text.triton_poi_fused__native_batch_norm_legit_no_training_relu_threshold_backward_20,"ax",@progbits
	.sectionflags	@"SHF_BARRIERS=1"
	.align	128
        .global         triton_poi_fused__native_batch_norm_legit_no_training_relu_threshold_backward_20
        .type           triton_poi_fused__native_batch_norm_legit_no_training_relu_threshold_backward_20,@function
        .size           triton_poi_fused__native_batch_norm_legit_no_training_relu_threshold_backward_20,(.L_x_1 - triton_poi_fused__native_batch_norm_legit_no_training_relu_threshold_backward_20)
        .other          triton_poi_fused__native_batch_norm_legit_no_training_relu_threshold_backward_20,@"STO_CUDA_ENTRY STV_DEFAULT"
triton_poi_fused__native_batch_norm_legit_no_training_relu_threshold_backward_20:
.text.triton_poi_fused__native_batch_norm_legit_no_training_relu_threshold_backward_20:
[----:B------:R-:W0:Y:S01]  /*0000*/  LDC R1, c[0x0][0x28] ;  /* 0x00000a00ff017b82 */ /* 0x000e220000000800 */
[----:B------:R-:W1:Y:S07]  /*0010*/  S2R R0, SR_TID.X ;  /* 0x0000000000007919 */ /* 0x000e6e0000002100 */
[----:B------:R-:W2:Y:S01]  /*0020*/  S2UR UR8, SR_CTAID.X ;  /* 0x00000000000879c3 */ /* 0x000ea20000002500 */
[----:B------:R-:W-:Y:S01]  /*0030*/  CS2R R6, SRZ ;  /* 0x0000000000067805 */ /* 0x000fe2000001ff00 */
[----:B------:R-:W-:Y:S01]  /*0040*/  ULDC.64 UR6, c[0x0][0x208] ;  /* 0x0000820000067ab9 */ /* 0x000fe20000000a00 */
[----:B------:R-:W3:Y:S05]  /*0050*/  S2R R2, SR_CTAID.Y ;  /* 0x0000000000027919 */ /* 0x000eea0000002600 */
[----:B------:R-:W4:Y:S08]  /*0060*/  LDC.64 R28, c[0x0][0x218] ;  /* 0x00008600ff1c7b82 */ /* 0x000f300000000a00 */
[----:B------:R-:W5:Y:S01]  /*0070*/  LDC.64 R30, c[0x0][0x210] ;  /* 0x00008400ff1e7b82 */ /* 0x000f620000000a00 */
[----:B--2---:R-:W-:-:S02]  /*0080*/  UISETP.GE.AND UP0, UPT, UR8, 0x80, UPT ;  /* 0x000000800800788c */ /* 0x004fc4000bf06270 */
[----:B------:R-:W-:-:S05]  /*0090*/  IMAD.U32 R13, RZ, RZ, UR8 ;  /* 0x00000008ff0d7e24 */ /* 0x000fca000f8e00ff */
[----:B------:R-:W2:Y:S01]  /*00a0*/  LDC.64 R20, c[0x0][0x220] ;  /* 0x00008800ff147b82 */ /* 0x000ea20000000a00 */
[----:B------:R-:W-:Y:S01]  /*00b0*/  PLOP3.LUT P0, PT, PT, PT, UP0, 0x80, 0x0 ;  /* 0x000000000000781c */ /* 0x000fe20003f0f008 */
[----:B-1----:R-:W-:Y:S02]  /*00c0*/  IMAD.SHL.U32 R3, R0, 0x8, RZ ;  /* 0x0000000800037824 */ /* 0x002fe400078e00ff */
[----:B---3--:R-:W-:Y:S01]  /*00d0*/  IMAD.SHL.U32 R24, R2, 0x400, RZ ;  /* 0x0000040002187824 */ /* 0x008fe200078e00ff */
[----:B------:R-:W-:Y:S02]  /*00e0*/  SHF.R.S32.HI R12, RZ, 0x15, R2 ;  /* 0x00000015ff0c7819 */ /* 0x000fe40000011402 */
[----:B------:R-:W-:Y:S02]  /*00f0*/  LOP3.LUT R3, R3, 0x3f8, RZ, 0xc0, !PT ;  /* 0x000003f803037812 */ /* 0x000fe400078ec0ff */
[----:B------:R-:W-:Y:S02]  /*0100*/  SGXT R12, R12, 0x1 ;  /* 0x000000010c0c781a */ /* 0x000fe40000000200 */
[----:B------:R-:W-:-:S04]  /*0110*/  LOP3.LUT R5, R24, R3, RZ, 0xfc, !PT ;  /* 0x0000000318057212 */ /* 0x000fc800078efcff */
[----:B------:R-:W-:-:S04]  /*0120*/  LEA.HI R2, R12, R5, RZ, 0x9 ;  /* 0x000000050c027211 */ /* 0x000fc800078f48ff */
[C---:B------:R-:W-:Y:S01]  /*0130*/  LOP3.LUT R26, R2.reuse, 0xfffffe00, RZ, 0xc0, !PT ;  /* 0xfffffe00021a7812 */ /* 0x040fe200078ec0ff */
[----:B------:R-:W-:-:S04]  /*0140*/  IMAD.SHL.U32 R4, R2, 0x80, RZ ;  /* 0x0000008002047824 */ /* 0x000fc800078e00ff */
[----:B------:R-:W-:Y:S01]  /*0150*/  IMAD.IADD R26, R5, 0x1, -R26 ;  /* 0x00000001051a7824 */ /* 0x000fe200078e0a1a */
[----:B------:R-:W-:-:S03]  /*0160*/  LOP3.LUT R4, R4, 0xffff0000, RZ, 0xc0, !PT ;  /* 0xffff000004047812 */ /* 0x000fc600078ec0ff */
[----:B----4-:R-:W-:-:S04]  /*0170*/  IMAD.WIDE R8, R26, 0x4, R28 ;  /* 0x000000041a087825 */ /* 0x010fc800078e021c */
[----:B------:R-:W-:Y:S01]  /*0180*/  IMAD R13, R13, 0x200, R4 ;  /* 0x000002000d0d7824 */ /* 0x000fe200078e0204 */
[----:B------:R-:W-:Y:S01]  /*0190*/  CS2R R4, SRZ ;  /* 0x0000000000047805 */ /* 0x000fe2000001ff00 */
[----:B------:R-:W3:Y:S02]  /*01a0*/  LDG.E.EL.128 R8, desc[UR6][R8.64] ;  /* 0x0000000608087981 */ /* 0x000ee4000c2e1d00 */
[----:B------:R-:W-:-:S04]  /*01b0*/  IMAD.IADD R2, R26, 0x1, R13 ;  /* 0x000000011a027824 */ /* 0x000fc800078e020d */
[----:B-----5:R-:W-:-:S05]  /*01c0*/  IMAD.WIDE R14, R2, 0x4, R30 ;  /* 0x00000004020e7825 */ /* 0x020fca00078e021e */
[----:B------:R1:W3:Y:S01]  /*01d0*/  @!P0 LDG.E.EL.128 R4, desc[UR6][R14.64] ;  /* 0x000000060e048981 */ /* 0x0002e2000c2e1d00 */
[----:B--2---:R-:W-:-:S06]  /*01e0*/  IMAD.WIDE R16, R26, 0x4, R20 ;  /* 0x000000041a107825 */ /* 0x004fcc00078e0214 */
[----:B------:R-:W2:Y:S01]  /*01f0*/  LDG.E.EL.128 R16, desc[UR6][R16.64] ;  /* 0x0000000610107981 */ /* 0x000ea2000c2e1d00 */
[----:B------:R-:W-:-:S04]  /*0200*/  LOP3.LUT R25, R24, 0x4, R3, 0xfe, !PT ;  /* 0x0000000418197812 */ /* 0x000fc800078efe03 */
[----:B------:R-:W-:-:S04]  /*0210*/  LEA.HI R12, R12, R25, RZ, 0x9 ;  /* 0x000000190c0c7211 */ /* 0x000fc800078f48ff */
[----:B------:R-:W-:Y:S02]  /*0220*/  LOP3.LUT R12, R12, 0xfffffe00, RZ, 0xc0, !PT ;  /* 0xfffffe000c0c7812 */ /* 0x000fe400078ec0ff */
[----:B------:R-:W-:-:S03]  /*0230*/  PLOP3.LUT P0, PT, PT, PT, UP0, 0x80, 0x0 ;  /* 0x000000000000781c */ /* 0x000fc60003f0f008 */
[----:B------:R-:W-:-:S04]  /*0240*/  IMAD.IADD R25, R25, 0x1, -R12 ;  /* 0x0000000119197824 */ /* 0x000fc800078e0a0c */
[C---:B------:R-:W-:Y:S02]  /*0250*/  IMAD.IADD R13, R25.reuse, 0x1, R13 ;  /* 0x00000001190d7824 */ /* 0x040fe400078e020d */
[----:B------:R-:W-:Y:S01]  /*0260*/  IMAD.WIDE R20, R25, 0x4, R20 ;  /* 0x0000000419147825 */ /* 0x000fe200078e0214 */
[----:B-1----:R-:W-:-:S03]  /*0270*/  CS2R R14, SRZ ;  /* 0x00000000000e7805 */ /* 0x002fc6000001ff00 */
[----:B------:R-:W-:Y:S01]  /*0280*/  IMAD.WIDE R30, R13, 0x4, R30 ;  /* 0x000000040d1e7825 */ /* 0x000fe200078e021e */
[----:B------:R-:W-:Y:S01]  /*0290*/  CS2R R12, SRZ ;  /* 0x00000000000c7805 */ /* 0x000fe2000001ff00 */
[----:B------:R-:W4:Y:S05]  /*02a0*/  LDG.E.EL.128 R20, desc[UR6][R20.64] ;  /* 0x0000000614147981 */ /* 0x000f2a000c2e1d00 */
[----:B------:R-:W5:Y:S01]  /*02b0*/  @!P0 LDG.E.EL.128 R12, desc[UR6][R30.64] ;  /* 0x000000061e0c8981 */ /* 0x000f62000c2e1d00 */
[----:B---3--:R-:W-:Y:S01]  /*02c0*/  FADD R11, -R11, R7 ;  /* 0x000000070b0b7221 */ /* 0x008fe20000000100 */
[----:B------:R-:W-:Y:S01]  /*02d0*/  FADD R10, -R10, R6 ;  /* 0x000000060a0a7221 */ /* 0x000fe20000000100 */
[----:B------:R-:W-:-:S04]  /*02e0*/  IMAD.WIDE R6, R25, 0x4, R28 ;  /* 0x0000000419067825 */ /* 0x000fc800078e021c */
[----:B------:R-:W-:Y:S01]  /*02f0*/  FADD R9, -R9, R5 ;  /* 0x0000000509097221 */ /* 0x000fe20000000100 */
[----:B------:R-:W-:Y:S02]  /*0300*/  FADD R8, -R8, R4 ;  /* 0x0000000408087221 */ /* 0x000fe40000000100 */
[----:B------:R-:W5:Y:S01]  /*0310*/  LDG.E.EL.128 R4, desc[UR6][R6.64] ;  /* 0x0000000606047981 */ /* 0x000f62000c2e1d00 */
[----:B--2---:R-:W-:Y:S01]  /*0320*/  FADD R27, R16, 9.9999997473787516356e-06 ;  /* 0x3727c5ac101b7421 */ /* 0x004fe20000000000 */
[----:B------:R-:W-:-:S05]  /*0330*/  FADD R16, R17, 9.9999997473787516356e-06 ;  /* 0x3727c5ac11107421 */ /* 0x000fca0000000000 */
[----:B------:R-:W1:Y:S01]  /*0340*/  MUFU.SQRT R27, R27 ;  /* 0x0000001b001b7308 */ /* 0x000e620000002000 */
[----:B------:R-:W-:-:S07]  /*0350*/  FADD R17, R18, 9.9999997473787516356e-06 ;  /* 0x3727c5ac12117421 */ /* 0x000fce0000000000 */
[----:B------:R-:W2:Y:S01]  /*0360*/  MUFU.SQRT R16, R16 ;  /* 0x0000001000107308 */ /* 0x000ea20000002000 */
[----:B------:R-:W-:-:S07]  /*0370*/  FADD R18, R19, 9.9999997473787516356e-06 ;  /* 0x3727c5ac13127421 */ /* 0x000fce0000000000 */
[----:B------:R-:W3:Y:S01]  /*0380*/  MUFU.SQRT R17, R17 ;  /* 0x0000001100117308 */ /* 0x000ee20000002000 */
[C---:B-1----:R-:W-:Y:S02]  /*0390*/  FSETP.GT.AND P1, PT, R27.reuse, 8.50705917302346158658e+37, PT ;  /* 0x7e8000001b00780b */ /* 0x042fe40003f24000 */
[----:B------:R-:W-:Y:S02]  /*03a0*/  FSETP.GEU.AND P2, PT, R27, 1.175494350822287508e-38, PT ;  /* 0x008000001b00780b */ /* 0x000fe40003f4e000 */
[----:B--2---:R-:W-:-:S03]  /*03b0*/  FSETP.GT.AND P6, PT, R16, 8.50705917302346158658e+37, PT ;  /* 0x7e8000001000780b */ /* 0x004fc60003fc4000 */
[----:B------:R-:W1:Y:S01]  /*03c0*/  MUFU.SQRT R18, R18 ;  /* 0x0000001200127308 */ /* 0x000e620000002000 */
[----:B------:R-:W-:Y:S01]  /*03d0*/  FSETP.GEU.AND P4, PT, R16, 1.175494350822287508e-38, PT ;  /* 0x008000001000780b */ /* 0x000fe20003f8e000 */
[----:B----4-:R-:W-:-:S04]  /*03e0*/  FADD R21, R21, 9.9999997473787516356e-06 ;  /* 0x3727c5ac15157421 */ /* 0x010fc80000000000 */
[----:B------:R-:W-:Y:S01]  /*03f0*/  @P1 FMUL R27, R27, 0.25 ;  /* 0x3e8000001b1b1820 */ /* 0x000fe20000400000 */
[C---:B---3--:R-:W-:Y:S01]  /*0400*/  FSETP.GT.AND P3, PT, R17.reuse, 8.50705917302346158658e+37, PT ;  /* 0x7e8000001100780b */ /* 0x048fe20003f64000 */
[----:B------:R5:W-:Y:S01]  /*0410*/  MUFU.SQRT R29, R21 ;  /* 0x00000015001d7308 */ /* 0x000be20000002000 */
[----:B------:R-:W-:Y:S01]  /*0420*/  FSETP.GEU.AND P5, PT, R17, 1.175494350822287508e-38, PT ;  /* 0x008000001100780b */ /* 0x000fe20003fae000 */
[----:B------:R-:W-:Y:S01]  /*0430*/  @!P2 FMUL R27, R27, 16777216 ;  /* 0x4b8000001b1ba820 */ /* 0x000fe20000400000 */
[----:B------:R-:W-:Y:S01]  /*0440*/  FADD R20, R20, 9.9999997473787516356e-06 ;  /* 0x3727c5ac14147421 */ /* 0x000fe20000000000 */
[----:B------:R-:W-:Y:S01]  /*0450*/  @P6 FMUL R16, R16, 0.25 ;  /* 0x3e80000010106820 */ /* 0x000fe20000400000 */
[----:B------:R-:W-:Y:S01]  /*0460*/  FADD R22, R22, 9.9999997473787516356e-06 ;  /* 0x3727c5ac16167421 */ /* 0x000fe20000000000 */
[----:B-1----:R-:W-:Y:S02]  /*0470*/  FSETP.GT.AND P0, PT, R18, 8.50705917302346158658e+37, PT ;  /* 0x7e8000001200780b */ /* 0x002fe40003f04000 */
[----:B------:R-:W-:Y:S01]  /*0480*/  @!P4 FMUL R16, R16, 16777216 ;  /* 0x4b8000001010c820 */ /* 0x000fe20000400000 */
[----:B------:R1:W2:Y:S03]  /*0490*/  MUFU.SQRT R28, R20 ;  /* 0x00000014001c7308 */ /* 0x0002a60000002000 */
[----:B------:R-:W-:-:S05]  /*04a0*/  @P3 FMUL R17, R17, 0.25 ;  /* 0x3e80000011113820 */ /* 0x000fca0000400000 */
[----:B------:R-:W3:Y:S01]  /*04b0*/  MUFU.RCP R27, R27 ;  /* 0x0000001b001b7308 */ /* 0x000ee20000001000 */
[----:B------:R-:W-:-:S07]  /*04c0*/  @!P5 FMUL R17, R17, 16777216 ;  /* 0x4b8000001111d820 */ /* 0x000fce0000400000 */
[----:B------:R-:W-:Y:S08]  /*04d0*/  MUFU.SQRT R19, R22 ;  /* 0x0000001600137308 */ /* 0x000ff00000002000 */
[----:B------:R-:W4:Y:S08]  /*04e0*/  MUFU.RCP R22, R16 ;  /* 0x0000001000167308 */ /* 0x000f300000001000 */
[----:B------:R-:W-:Y:S01]  /*04f0*/  MUFU.RCP R17, R17 ;  /* 0x0000001100117308 */ /* 0x000fe20000001000 */
[----:B-----5:R-:W-:Y:S01]  /*0500*/  FADD R21, -R6, R14 ;  /* 0x0000000e06157221 */ /* 0x020fe20000000100 */
[----:B------:R-:W-:-:S02]  /*0510*/  IMAD.MOV.U32 R6, RZ, RZ, 0x3e800000 ;  /* 0x3e800000ff067424 */ /* 0x000fc400078e00ff */
[----:B------:R-:W-:Y:S01]  /*0520*/  FADD R4, -R4, R12 ;  /* 0x0000000c04047221 */ /* 0x000fe20000000100 */
[----:B-1----:R-:W-:Y:S02]  /*0530*/  FADD R20, -R7, R15 ;  /* 0x0000000f07147221 */ /* 0x002fe40000000100 */
[----:B------:R-:W-:Y:S02]  /*0540*/  FSEL R12, R6, 1, P1 ;  /* 0x3f800000060c7808 */ /* 0x000fe40000800000 */
[----:B------:R-:W-:Y:S01]  /*0550*/  FSETP.GEU.AND P1, PT, R18, 1.175494350822287508e-38, PT ;  /* 0x008000001200780b */ /* 0x000fe20003f2e000 */
[----:B------:R-:W-:Y:S01]  /*0560*/  FADD R7, R23, 9.9999997473787516356e-06 ;  /* 0x3727c5ac17077421 */ /* 0x000fe20000000000 */
[----:B------:R-:W-:Y:S01]  /*0570*/  FADD R5, -R5, R13 ;  /* 0x0000000d05057221 */ /* 0x000fe20000000100 */
[----:B------:R-:W-:Y:S01]  /*0580*/  FSEL R13, R6, 1, P6 ;  /* 0x3f800000060d7808 */ /* 0x000fe20003000000 */
[----:B------:R-:W-:Y:S01]  /*0590*/  @P0 FMUL R18, R18, 0.25 ;  /* 0x3e80000012120820 */ /* 0x000fe20000400000 */
[----:B------:R-:W-:-:S02]  /*05a0*/  @!P2 FMUL R12, R12, 16777216 ;  /* 0x4b8000000c0ca820 */ /* 0x000fc40000400000 */
[----:B------:R-:W1:Y:S01]  /*05b0*/  MUFU.SQRT R7, R7 ;  /* 0x0000000700077308 */ /* 0x000e620000002000 */
[----:B------:R-:W-:Y:S01]  /*05c0*/  @!P4 FMUL R13, R13, 16777216 ;  /* 0x4b8000000d0dc820 */ /* 0x000fe20000400000 */
[----:B--2---:R-:W-:Y:S01]  /*05d0*/  FSETP.GT.AND P2, PT, R28, 8.50705917302346158658e+37, PT ;  /* 0x7e8000001c00780b */ /* 0x004fe20003f44000 */
[----:B---3--:R-:W-:Y:S01]  /*05e0*/  FMUL R23, R27, R12 ;  /* 0x0000000c1b177220 */ /* 0x008fe20000400000 */
[----:B------:R-:W-:Y:S02]  /*05f0*/  FSEL R12, R6, 1, P3 ;  /* 0x3f800000060c7808 */ /* 0x000fe40001800000 */
[----:B------:R-:W-:Y:S01]  /*0600*/  @!P1 FMUL R18, R18, 16777216 ;  /* 0x4b80000012129820 */ /* 0x000fe20000400000 */
[----:B----4-:R-:W-:Y:S01]  /*0610*/  FMUL R22, R22, R13 ;  /* 0x0000000d16167220 */ /* 0x010fe20000400000 */
[----:B------:R-:W-:Y:S02]  /*0620*/  FSETP.GT.AND P4, PT, R29, 8.50705917302346158658e+37, PT ;  /* 0x7e8000001d00780b */ /* 0x000fe40003f84000 */
[----:B------:R-:W2:Y:S01]  /*0630*/  MUFU.RCP R14, R18 ;  /* 0x00000012000e7308 */ /* 0x000ea20000001000 */
[----:B------:R-:W-:Y:S01]  /*0640*/  FSEL R13, R6, 1, P0 ;  /* 0x3f800000060d7808 */ /* 0x000fe20000000000 */
[----:B------:R-:W-:Y:S01]  /*0650*/  @!P5 FMUL R12, R12, 16777216 ;  /* 0x4b8000000c0cd820 */ /* 0x000fe20000400000 */
[----:B------:R-:W-:-:S02]  /*0660*/  FSETP.GEU.AND P3, PT, R28, 1.175494350822287508e-38, PT ;  /* 0x008000001c00780b */ /* 0x000fc40003f6e000 */
[----:B------:R-:W-:Y:S01]  /*0670*/  FSETP.GEU.AND P5, PT, R29, 1.175494350822287508e-38, PT ;  /* 0x008000001d00780b */ /* 0x000fe20003fae000 */
[----:B------:R-:W-:Y:S01]  /*0680*/  @!P1 FMUL R13, R13, 16777216 ;  /* 0x4b8000000d0d9820 */ /* 0x000fe20000400000 */
[----:B-1----:R-:W-:Y:S01]  /*0690*/  FSETP.GT.AND P1, PT, R7, 8.50705917302346158658e+37, PT ;  /* 0x7e8000000700780b */ /* 0x002fe20003f24000 */
[----:B------:R-:W-:Y:S01]  /*06a0*/  FMUL R17, R17, R12 ;  /* 0x0000000c11117220 */ /* 0x000fe20000400000 */
[----:B------:R-:W-:Y:S01]  /*06b0*/  @P2 FMUL R28, R28, 0.25 ;  /* 0x3e8000001c1c2820 */ /* 0x000fe20000400000 */
[----:B------:R-:W-:Y:S02]  /*06c0*/  FSEL R15, R6, 1, P2 ;  /* 0x3f800000060f7808 */ /* 0x000fe40001000000 */
[----:B------:R-:W-:Y:S01]  /*06d0*/  FSETP.GEU.AND P2, PT, R7, 1.175494350822287508e-38, PT ;  /* 0x008000000700780b */ /* 0x000fe20003f4e000 */
[----:B------:R-:W-:Y:S01]  /*06e0*/  @P4 FMUL R29, R29, 0.25 ;  /* 0x3e8000001d1d4820 */ /* 0x000fe20000400000 */
[----:B------:R-:W-:Y:S01]  /*06f0*/  FMUL R27, R17, R10 ;  /* 0x0000000a111b7220 */ /* 0x000fe20000400000 */
[----:B--2---:R-:W-:Y:S01]  /*0700*/  FMUL R14, R14, R13 ;  /* 0x0000000d0e0e7220 */ /* 0x004fe20000400000 */
[----:B------:R-:W-:Y:S01]  /*0710*/  @!P3 FMUL R28, R28, 16777216 ;  /* 0x4b8000001c1cb820 */ /* 0x000fe20000400000 */
[----:B------:R-:W1:Y:S01]  /*0720*/  LDC.64 R16, c[0x0][0x230] ;  /* 0x00008c00ff107b82 */ /* 0x000e620000000a00 */
[----:B------:R-:W-:-:S02]  /*0730*/  @!P5 FMUL R29, R29, 16777216 ;  /* 0x4b8000001d1dd820 */ /* 0x000fc40000400000 */
[----:B------:R-:W-:-:S05]  /*0740*/  @P1 FMUL R7, R7, 0.25 ;  /* 0x3e80000007071820 */ /* 0x000fca0000400000 */
[----:B------:R-:W2:Y:S01]  /*0750*/  LDC.64 R12, c[0x0][0x228] ;  /* 0x00008a00ff0c7b82 */ /* 0x000ea20000000a00 */
[----:B------:R-:W3:Y:S01]  /*0760*/  MUFU.RCP R28, R28 ;  /* 0x0000001c001c7308 */ /* 0x000ee20000001000 */
[----:B------:R-:W-:Y:S01]  /*0770*/  @!P2 FMUL R7, R7, 16777216 ;  /* 0x4b8000000707a820 */ /* 0x000fe20000400000 */
[----:B------:R-:W-:-:S06]  /*0780*/  FMUL R23, R23, R8 ;  /* 0x0000000817177220 */ /* 0x000fcc0000400000 */
[----:B------:R-:W4:Y:S01]  /*0790*/  MUFU.RCP R29, R29 ;  /* 0x0000001d001d7308 */ /* 0x000f220000001000 */
[----:B------:R-:W-:Y:S01]  /*07a0*/  FSEL R8, R6, 1, P4 ;  /* 0x3f80000006087808 */ /* 0x000fe20002000000 */
[----:B------:R-:W-:Y:S01]  /*07b0*/  @!P3 FMUL R15, R15, 16777216 ;  /* 0x4b8000000f0fb820 */ /* 0x000fe20000400000 */
[----:B------:R-:W-:-:S05]  /*07c0*/  FSETP.GT.AND P6, PT, R19, 8.50705917302346158658e+37, PT ;  /* 0x7e8000001300780b */ /* 0x000fca0003fc4000 */
[----:B------:R-:W5:Y:S01]  /*07d0*/  MUFU.RCP R7, R7 ;  /* 0x0000000700077308 */ /* 0x000f620000001000 */
[----:B------:R-:W-:Y:S01]  /*07e0*/  FSEL R10, R6, 1, P1 ;  /* 0x3f800000060a7808 */ /* 0x000fe20000800000 */
[----:B------:R-:W-:Y:S01]  /*07f0*/  @!P5 FMUL R8, R8, 16777216 ;  /* 0x4b8000000808d820 */ /* 0x000fe20000400000 */
[----:B---3--:R-:W-:Y:S01]  /*0800*/  FMUL R15, R28, R15 ;  /* 0x0000000f1c0f7220 */ /* 0x008fe20000400000 */
[----:B------:R-:W-:Y:S01]  /*0810*/  FSEL R28, R6, 1, P6 ;  /* 0x3f800000061c7808 */ /* 0x000fe20003000000 */
[----:B------:R-:W-:Y:S01]  /*0820*/  FMUL R22, R22, R9 ;  /* 0x0000000916167220 */ /* 0x000fe20000400000 */
[----:B------:R-:W-:Y:S01]  /*0830*/  @!P2 FMUL R10, R10, 16777216 ;  /* 0x4b8000000a0aa820 */ /* 0x000fe20000400000 */
[----:B----4-:R-:W-:Y:S01]  /*0840*/  FMUL R6, R29, R8 ;  /* 0x000000081d067220 */ /* 0x010fe20000400000 */
[----:B-1----:R-:W-:-:S04]  /*0850*/  IMAD.WIDE R8, R26, 0x4, R16 ;  /* 0x000000041a087825 */ /* 0x002fc800078e0210 */
[----:B--2---:R-:W-:-:S04]  /*0860*/  IMAD.WIDE R32, R26, 0x4, R12 ;  /* 0x000000041a207825 */ /* 0x004fc800078e020c */
[----:B------:R-:W-:Y:S01]  /*0870*/  FMUL R14, R14, R11 ;  /* 0x0000000b0e0e7220 */ /* 0x000fe20000400000 */
[----:B------:R-:W-:Y:S01]  /*0880*/  FMUL R30, R15, R4 ;  /* 0x000000040f1e7220 */ /* 0x000fe20000400000 */
[----:B-----5:R-:W-:Y:S01]  /*0890*/  FMUL R29, R7, R10 ;  /* 0x0000000a071d7220 */ /* 0x020fe20000400000 */
[----:B------:R-:W-:Y:S01]  /*08a0*/  FMUL R26, R6, R5 ;  /* 0x00000005061a7220 */ /* 0x000fe20000400000 */
[----:B------:R-:W2:Y:S04]  /*08b0*/  LDG.E.EL.128 R8, desc[UR6][R8.64] ;  /* 0x0000000608087981 */ /* 0x000ea8000c2e1d00 */
[----:B------:R-:W2:Y:S01]  /*08c0*/  LDG.E.EL.128 R4, desc[UR6][R32.64] ;  /* 0x0000000620047981 */ /* 0x000ea2000c2e1d00 */
[C---:B------:R-:W-:Y:S01]  /*08d0*/  FSETP.GEU.AND P0, PT, R19.reuse, 1.175494350822287508e-38, PT ;  /* 0x008000001300780b */ /* 0x040fe20003f0e000 */
[----:B------:R-:W-:-:S12]  /*08e0*/  @P6 FMUL R19, R19, 0.25 ;  /* 0x3e80000013136820 */ /* 0x000fd80000400000 */
[----:B------:R-:W-:-:S06]  /*08f0*/  @!P0 FMUL R19, R19, 16777216 ;  /* 0x4b80000013138820 */ /* 0x000fcc0000400000 */
[----:B------:R-:W1:Y:S01]  /*0900*/  MUFU.RCP R19, R19 ;  /* 0x0000001300137308 */ /* 0x000e620000001000 */
[----:B------:R-:W-:-:S04]  /*0910*/  IMAD.WIDE R12, R25, 0x4, R12 ;  /* 0x00000004190c7825 */ /* 0x000fc800078e020c */
[----:B------:R-:W-:Y:S01]  /*0920*/  @!P0 FMUL R28, R28, 16777216 ;  /* 0x4b8000001c1c8820 */ /* 0x000fe20000400000 */
[----:B------:R-:W-:-:S04]  /*0930*/  IMAD.WIDE R16, R25, 0x4, R16 ;  /* 0x0000000419107825 */ /* 0x000fc800078e0210 */
[----:B-1----:R-:W-:Y:S02]  /*0940*/  FMUL R28, R19, R28 ;  /* 0x0000001c131c7220 */ /* 0x002fe40000400000 */
[----:B------:R-:W3:Y:S01]  /*0950*/  LDG.E.EL.128 R16, desc[UR6][R16.64] ;  /* 0x0000000610107981 */ /* 0x000ee2000c2e1d00 */
[----:B--2---:R-:W-:-:S03]  /*0960*/  FFMA R7, R7, R14, R11 ;  /* 0x0000000e07077223 */ /* 0x004fc6000000000b */
[----:B------:R-:W3:Y:S01]  /*0970*/  LDG.E.EL.128 R12, desc[UR6][R12.64] ;  /* 0x000000060c0c7981 */ /* 0x000ee2000c2e1d00 */
[----:B------:R-:W1:Y:S01]  /*0980*/  S2UR UR5, SR_CgaCtaId ;  /* 0x00000000000579c3 */ /* 0x000e620000008800 */
[----:B------:R-:W-:Y:S01]  /*0990*/  FFMA R23, R4, R23, R8 ;  /* 0x0000001704177223 */ /* 0x000fe20000000008 */
[----:B------:R-:W-:Y:S01]  /*09a0*/  FMUL R21, R28, R21 ;  /* 0x000000151c157220 */ /* 0x000fe20000400000 */
[----:B------:R-:W-:Y:S01]  /*09b0*/  FMUL R20, R29, R20 ;  /* 0x000000141d147220 */ /* 0x000fe20000400000 */
[----:B------:R-:W-:Y:S01]  /*09c0*/  FFMA R6, R6, R27, R10 ;  /* 0x0000001b06067223 */ /* 0x000fe2000000000a */
[----:B------:R-:W-:Y:S01]  /*09d0*/  FFMA R5, R5, R22, R9 ;  /* 0x0000001605057223 */ /* 0x000fe20000000009 */
[----:B------:R-:W-:Y:S01]  /*09e0*/  UMOV UR4, 0x400 ;  /* 0x0000040000047882 */ /* 0x000fe20000000000 */
[----:B------:R-:W-:Y:S02]  /*09f0*/  FSETP.GEU.AND P6, PT, R23, RZ, PT ;  /* 0x000000ff1700720b */ /* 0x000fe40003fce000 */
[----:B------:R-:W-:-:S02]  /*0a00*/  FSETP.GEU.AND P4, PT, R6, RZ, PT ;  /* 0x000000ff0600720b */ /* 0x000fc40003f8e000 */
[----:B------:R-:W-:Y:S02]  /*0a10*/  FSETP.GEU.AND P5, PT, R5, RZ, PT ;  /* 0x000000ff0500720b */ /* 0x000fe40003fae000 */
[----:B------:R-:W-:Y:S02]  /*0a20*/  FSETP.GEU.AND P3, PT, R7, RZ, PT ;  /* 0x000000ff0700720b */ /* 0x000fe40003f6e000 */
[----:B------:R-:W-:Y:S01]  /*0a30*/  LOP3.LUT R4, R3, 0x4, RZ, 0xfc, !PT ;  /* 0x0000000403047812 */ /* 0x000fe200078efcff */
[----:B-1----:R-:W-:-:S06]  /*0a40*/  UPRMT UR4, UR5, 0x654, UR4 ;  /* 0x0000065405047896 */ /* 0x002fcc0008000004 */
[----:B------:R-:W-:Y:S02]  /*0a50*/  LEA R9, R3, UR4, 0x3 ;  /* 0x0000000403097c11 */ /* 0x000fe4000f8e18ff */
[----:B------:R-:W-:Y:S01]  /*0a60*/  LEA R8, R4, UR4, 0x3 ;  /* 0x0000000404087c11 */ /* 0x000fe2000f8e18ff */
[----:B---3--:R-:W-:Y:S01]  /*0a70*/  FFMA R30, R12, R30, R16 ;  /* 0x0000001e0c1e7223 */ /* 0x008fe20000000010 */
[----:B------:R-:W-:Y:S01]  /*0a80*/  FFMA R19, R15, R20, R19 ;  /* 0x000000140f137223 */ /* 0x000fe20000000013 */
[----:B------:R-:W-:Y:S01]  /*0a90*/  FFMA R21, R14, R21, R18 ;  /* 0x000000150e157223 */ /* 0x000fe20000000012 */
[----:B------:R-:W-:Y:S01]  /*0aa0*/  FFMA R13, R13, R26, R17 ;  /* 0x0000001a0d0d7223 */ /* 0x000fe20000000011 */
[----:B------:R-:W-:Y:S02]  /*0ab0*/  FSEL R18, R23, RZ, P6 ;  /* 0x000000ff17127208 */ /* 0x000fe40003000000 */
[----:B------:R-:W-:Y:S02]  /*0ac0*/  FSETP.GEU.AND P2, PT, R30, RZ, PT ;  /* 0x000000ff1e00720b */ /* 0x000fe40003f4e000 */
[----:B------:R-:W-:-:S02]  /*0ad0*/  FSETP.GEU.AND P1, PT, R13, RZ, PT ;  /* 0x000000ff0d00720b */ /* 0x000fc40003f2e000 */
[----:B------:R-:W-:Y:S02]  /*0ae0*/  FSETP.GEU.AND P0, PT, R21, RZ, PT ;  /* 0x000000ff1500720b */ /* 0x000fe40003f0e000 */
[----:B------:R-:W-:Y:S02]  /*0af0*/  FSETP.GEU.AND P6, PT, R19, RZ, PT ;  /* 0x000000ff1300720b */ /* 0x000fe40003fce000 */
[----:B------:R-:W-:Y:S02]  /*0b00*/  FSEL R16, R5, RZ, P5 ;  /* 0x000000ff05107208 */ /* 0x000fe40002800000 */
[----:B------:R-:W-:Y:S02]  /*0b10*/  FSEL R14, R6, RZ, P4 ;  /* 0x000000ff060e7208 */ /* 0x000fe40002000000 */
[----:B------:R-:W-:Y:S01]  /*0b20*/  FSEL R12, R7, RZ, P3 ;  /* 0x000000ff070c7208 */ /* 0x000fe20001800000 */
[----:B------:R-:W-:Y:S01]  /*0b30*/  STS [R9], R18 ;  /* 0x0000001209007388 */ /* 0x000fe20000000800 */
[----:B------:R-:W-:Y:S01]  /*0b40*/  FSEL R3, R30, RZ, P2 ;  /* 0x000000ff1e037208 */ /* 0x000fe20001000000 */
[----:B------:R-:W1:Y:S01]  /*0b50*/  LDC.64 R4, c[0x0][0x238] ;  /* 0x00008e00ff047b82 */ /* 0x000e620000000a00 */
[----:B------:R-:W-:-:S02]  /*0b60*/  FSEL R22, R13, RZ, P1 ;  /* 0x000000ff0d167208 */ /* 0x000fc40000800000 */
[----:B------:R-:W-:Y:S02]  /*0b70*/  FSEL R20, R21, RZ, P0 ;  /* 0x000000ff15147208 */ /* 0x000fe40000000000 */
[----:B------:R-:W-:Y:S01]  /*0b80*/  FSEL R6, R19, RZ, P6 ;  /* 0x000000ff13067208 */ /* 0x000fe20003000000 */
[----:B------:R1:W-:Y:S04]  /*0b90*/  STS [R9+0x8], R16 ;  /* 0x0000081009007388 */ /* 0x0003e80000000800 */
[----:B------:R-:W-:Y:S04]  /*0ba0*/  STS [R9+0x10], R14 ;  /* 0x0000100e09007388 */ /* 0x000fe80000000800 */
[----:B------:R-:W-:Y:S04]  /*0bb0*/  STS [R9+0x18], R12 ;  /* 0x0000180c09007388 */ /* 0x000fe80000000800 */
[----:B------:R2:W-:Y:S04]  /*0bc0*/  STS [R8], R3 ;  /* 0x0000000308007388 */ /* 0x0005e80000000800 */
[----:B------:R-:W-:Y:S04]  /*0bd0*/  STS [R9+0x28], R22 ;  /* 0x0000281609007388 */ /* 0x000fe80000000800 */
[----:B------:R-:W-:Y:S04]  /*0be0*/  STS [R9+0x30], R20 ;  /* 0x0000301409007388 */ /* 0x000fe80000000800 */
[----:B------:R-:W-:Y:S01]  /*0bf0*/  STS [R9+0x38], R6 ;  /* 0x0000380609007388 */ /* 0x000fe20000000800 */
[----:B------:R-:W-:-:S04]  /*0c00*/  LOP3.LUT R15, R0, 0x7f, RZ, 0xc0, !PT ;  /* 0x0000007f000f7812 */ /* 0x000fc800078ec0ff */
[----:B------:R-:W-:Y:S01]  /*0c10*/  LEA R10, R15, UR4, 0x3 ;  /* 0x000000040f0a7c11 */ /* 0x000fe2000f8e18ff */
[----:B------:R-:W-:Y:S06]  /*0c20*/  BAR.SYNC.DEFER_BLOCKING 0x0 ;  /* 0x0000000000007b1d */ /* 0x000fec0000010000 */
[----:B------:R-:W3:Y:S01]  /*0c30*/  LDS R19, [R10] ;  /* 0x000000000a137984 */ /* 0x000ee20000000800 */
[----:B------:R-:W-:Y:S02]  /*0c40*/  LOP3.LUT R0, R24, 0x7f, R0, 0xf8, !PT ;  /* 0x0000007f18007812 */ /* 0x000fe400078ef800 */
[----:B------:R-:W-:-:S02]  /*0c50*/  PLOP3.LUT P0, PT, PT, PT, UP0, 0x80, 0x0 ;  /* 0x000000000000781c */ /* 0x000fc40003f0f008 */
[----:B------:R-:W-:Y:S02]  /*0c60*/  LEA R17, R0, UR8, 0x7 ;  /* 0x0000000800117c11 */ /* 0x000fe4000f8e38ff */
[----:B------:R-:W-:Y:S02]  /*0c70*/  LOP3.LUT R7, R15, 0x80, RZ, 0xfc, !PT ;  /* 0x000000800f077812 */ /* 0x000fe400078efcff */
[----:B------:R-:W-:Y:S01]  /*0c80*/  FSETP.GTU.AND P4, PT, R16, RZ, PT ;  /* 0x000000ff1000720b */ /* 0x000fe20003f8c000 */
[----:B-1----:R-:W-:Y:S01]  /*0c90*/  IMAD.WIDE R16, R17, 0x4, R4 ;  /* 0x0000000411107825 */ /* 0x002fe200078e0204 */
[----:B------:R-:W-:Y:S02]  /*0ca0*/  FSETP.GTU.AND P1, PT, R14, RZ, PT ;  /* 0x000000ff0e00720b */ /* 0x000fe40003f2c000 */
[----:B------:R-:W-:Y:S02]  /*0cb0*/  LEA R13, R7, UR4, 0x3 ;  /* 0x00000004070d7c11 */ /* 0x000fe4000f8e18ff */
[----:B------:R-:W-:-:S02]  /*0cc0*/  FSETP.GTU.AND P5, PT, R18, RZ, PT ;  /* 0x000000ff1200720b */ /* 0x000fc40003fac000 */
[----:B------:R-:W-:Y:S02]  /*0cd0*/  LOP3.LUT R18, R15, 0x100, RZ, 0xfc, !PT ;  /* 0x000001000f127812 */ /* 0x000fe400078efcff */
[----:B------:R-:W-:Y:S01]  /*0ce0*/  SEL R11, RZ, 0x1, P1 ;  /* 0x00000001ff0b7807 */ /* 0x000fe20000800000 */
[----:B------:R-:W1:Y:S01]  /*0cf0*/  LDS R13, [R13] ;  /* 0x000000000d0d7984 */ /* 0x000e620000000800 */
[----:B------:R-:W-:Y:S02]  /*0d00*/  FSETP.GTU.AND P1, PT, R3, RZ, PT ;  /* 0x000000ff0300720b */ /* 0x000fe40003f2c000 */
[----:B------:R-:W-:Y:S02]  /*0d10*/  FSETP.GTU.AND P2, PT, R12, RZ, PT ;  /* 0x000000ff0c00720b */ /* 0x000fe40003f4c000 */
[----:B--2---:R-:W-:Y:S02]  /*0d20*/  LOP3.LUT R3, R15, 0x280, RZ, 0xfc, !PT ;  /* 0x000002800f037812 */ /* 0x004fe400078efcff */
[----:B------:R-:W-:-:S02]  /*0d30*/  LEA R18, R18, UR4, 0x3 ;  /* 0x0000000412127c11 */ /* 0x000fc4000f8e18ff */
[----:B------:R-:W-:Y:S02]  /*0d40*/  SEL R0, RZ, 0x1, P2 ;  /* 0x00000001ff007807 */ /* 0x000fe40001000000 */
[----:B------:R-:W-:Y:S02]  /*0d50*/  LEA R21, R3, UR4, 0x3 ;  /* 0x0000000403157c11 */ /* 0x000fe4000f8e18ff */
[----:B------:R-:W2:Y:S04]  /*0d60*/  LDS R3, [R18] ;  /* 0x0000000012037984 */ /* 0x000ea80000000800 */
[----:B---3--:R3:W-:Y:S01]  /*0d70*/  @!P0 STG.E desc[UR6][R16.64], R19 ;  /* 0x0000001310008986 */ /* 0x0087e2000c101906 */
[----:B------:R-:W-:Y:S02]  /*0d80*/  PRMT R0, R11, 0x3340, R0 ;  /* 0x000033400b007816 */ /* 0x000fe40000000000 */
[----:B------:R-:W-:Y:S01]  /*0d90*/  LOP3.LUT R14, R24, 0x300, R15, 0xfe, !PT ;  /* 0x00000300180e7812 */ /* 0x000fe200078efe0f */
[----:B------:R-:W-:Y:S01]  /*0da0*/  LDS R21, [R21] ;  /* 0x0000000015157984 */ /* 0x000fe20000000800 */
[----:B---3--:R-:W-:-:S04]  /*0db0*/  LOP3.LUT R17, R15, 0x180, RZ, 0xfc, !PT ;  /* 0x000001800f117812 */ /* 0x008fc800078efcff */
[----:B------:R-:W-:Y:S02]  /*0dc0*/  LEA R17, R17, UR4, 0x3 ;  /* 0x0000000411117c11 */ /* 0x000fe4000f8e18ff */
[----:B------:R-:W-:Y:S02]  /*0dd0*/  LOP3.LUT R16, R15, 0x200, RZ, 0xfc, !PT ;  /* 0x000002000f107812 */ /* 0x000fe400078efcff */
[----:B------:R-:W-:Y:S02]  /*0de0*/  LOP3.LUT R12, R24, 0x280, R15, 0xfe, !PT ;  /* 0x00000280180c7812 */ /* 0x000fe400078efe0f */
[----:B------:R-:W3:Y:S01]  /*0df0*/  LDS R17, [R17] ;  /* 0x0000000011117984 */ /* 0x000ee20000000800 */
[----:B------:R-:W-:Y:S02]  /*0e00*/  LOP3.LUT R10, R24, 0x200, R15, 0xfe, !PT ;  /* 0x00000200180a7812 */ /* 0x000fe400078efe0f */
[----:B------:R-:W-:Y:S02]  /*0e10*/  LOP3.LUT R9, R24, 0x180, R15, 0xfe, !PT ;  /* 0x0000018018097812 */ /* 0x000fe400078efe0f */
[----:B------:R-:W-:-:S02]  /*0e20*/  LOP3.LUT R8, R24, 0x100, R15, 0xfe, !PT ;  /* 0x0000010018087812 */ /* 0x000fc400078efe0f */
[----:B------:R-:W-:Y:S02]  /*0e30*/  LOP3.LUT R11, R24, 0x380, R15, 0xfe, !PT ;  /* 0x00000380180b7812 */ /* 0x000fe400078efe0f */
[C---:B------:R-:W-:Y:S02]  /*0e40*/  LOP3.LUT R7, R15.reuse, 0x300, RZ, 0xfc, !PT ;  /* 0x000003000f077812 */ /* 0x040fe400078efcff */
[----:B------:R-:W-:Y:S02]  /*0e50*/  LOP3.LUT R24, R24, 0x80, R15, 0xfe, !PT ;  /* 0x0000008018187812 */ /* 0x000fe400078efe0f */
[----:B------:R-:W-:Y:S02]  /*0e60*/  LOP3.LUT R15, R15, 0x380, RZ, 0xfc, !PT ;  /* 0x000003800f0f7812 */ /* 0x000fe400078efcff */
[----:B------:R-:W-:Y:S02]  /*0e70*/  LEA R16, R16, UR4, 0x3 ;  /* 0x0000000410107c11 */ /* 0x000fe4000f8e18ff */
[----:B------:R-:W-:-:S02]  /*0e80*/  LEA R23, R7, UR4, 0x3 ;  /* 0x0000000407177c11 */ /* 0x000fc4000f8e18ff */
[----:B------:R-:W-:Y:S01]  /*0e90*/  LEA R15, R15, UR4, 0x3 ;  /* 0x000000040f0f7c11 */ /* 0x000fe2000f8e18ff */
[----:B------:R4:W5:Y:S01]  /*0ea0*/  LDS R19, [R16] ;  /* 0x0000000010137984 */ /* 0x0009620000000800 */
[----:B------:R-:W-:Y:S01]  /*0eb0*/  FSETP.GTU.AND P3, PT, R20, RZ, PT ;  /* 0x000000ff1400720b */ /* 0x000fe20003f6c000 */
[----:B------:R-:W-:Y:S02]  /*0ec0*/  ULDC.64 UR4, c[0x0][0x240] ;  /* 0x0000900000047ab9 */ /* 0x000fe40000000a00 */
[----:B------:R-:W2:Y:S04]  /*0ed0*/  LDS R23, [R23] ;  /* 0x0000000017177984 */ /* 0x000ea80000000800 */
[----:B------:R-:W2:Y:S01]  /*0ee0*/  LDS R25, [R15] ;  /* 0x000000000f197984 */ /* 0x000ea20000000800 */
[----:B------:R-:W-:-:S02]  /*0ef0*/  FSETP.GTU.AND P0, PT, R6, RZ, PT ;  /* 0x000000ff0600720b */ /* 0x000fc40003f0c000 */
[----:B------:R-:W-:Y:S02]  /*0f00*/  FSETP.GTU.AND P2, PT, R22, RZ, PT ;  /* 0x000000ff1600720b */ /* 0x000fe40003f4c000 */
[----:B------:R-:W-:Y:S02]  /*0f10*/  PLOP3.LUT P6, PT, PT, PT, UP0, 0x80, 0x0 ;  /* 0x000000000000781c */ /* 0x000fe40003fcf008 */
[----:B------:R-:W-:Y:S02]  /*0f20*/  LEA R7, R24, UR8, 0x7 ;  /* 0x0000000818077c11 */ /* 0x000fe4000f8e38ff */
[----:B------:R-:W-:Y:S02]  /*0f30*/  SEL R20, RZ, 0x1, P0 ;  /* 0x00000001ff147807 */ /* 0x000fe40000000000 */
[----:B------:R-:W-:Y:S02]  /*0f40*/  SEL R29, RZ, 0x1, P3 ;  /* 0x00000001ff1d7807 */ /* 0x000fe40001800000 */
[----:B------:R-:W-:-:S02]  /*0f50*/  SEL R22, RZ, 0x1, P2 ;  /* 0x00000001ff167807 */ /* 0x000fc40001000000 */
[----:B------:R-:W-:Y:S02]  /*0f60*/  SEL R31, RZ, 0x1, P1 ;  /* 0x00000001ff1f7807 */ /* 0x000fe40000800000 */
[----:B------:R-:W-:Y:S02]  /*0f70*/  SEL R27, RZ, 0x1, P4 ;  /* 0x00000001ff1b7807 */ /* 0x000fe40002000000 */
[----:B------:R-:W-:Y:S01]  /*0f80*/  PLOP3.LUT P3, PT, PT, PT, UP0, 0x80, 0x0 ;  /* 0x000000000000781c */ /* 0x000fe20003f6f008 */
[----:B------:R-:W-:Y:S01]  /*0f90*/  IMAD.WIDE R6, R7, 0x4, R4 ;  /* 0x0000000407067825 */ /* 0x000fe200078e0204 */
[----:B----4-:R-:W-:Y:S02]  /*0fa0*/  PRMT R16, R29, 0x3340, R20 ;  /* 0x000033401d107816 */ /* 0x010fe40000000014 */
[----:B------:R-:W-:Y:S02]  /*0fb0*/  PLOP3.LUT P4, PT, PT, PT, UP0, 0x80, 0x0 ;  /* 0x000000000000781c */ /* 0x000fe40003f8f008 */
[----:B------:R-:W-:-:S02]  /*0fc0*/  PRMT R29, R31, 0x3340, R22 ;  /* 0x000033401f1d7816 */ /* 0x000fc40000000016 */
[----:B------:R-:W-:Y:S02]  /*0fd0*/  LEA R31, R8, UR8, 0x7 ;  /* 0x00000008081f7c11 */ /* 0x000fe4000f8e38ff */
[----:B------:R-:W-:Y:S01]  /*0fe0*/  LEA R9, R9, UR8, 0x7 ;  /* 0x0000000809097c11 */ /* 0x000fe2000f8e38ff */
[----:B-1----:R1:W-:Y:S01]  /*0ff0*/  @!P6 STG.E desc[UR6][R6.64], R13 ;  /* 0x0000000d0600e986 */ /* 0x0023e2000c101906 */
[----:B------:R-:W-:-:S03]  /*1000*/  SEL R18, RZ, 0x1, P5 ;  /* 0x00000001ff127807 */ /* 0x000fc60002800000 */
[--C-:B------:R-:W-:Y:S01]  /*1010*/  IMAD.WIDE R8, R9, 0x4, R4.reuse ;  /* 0x0000000409087825 */ /* 0x100fe200078e0204 */
[----:B------:R-:W-:Y:S02]  /*1020*/  PLOP3.LUT P5, PT, PT, PT, UP0, 0x80, 0x0 ;  /* 0x000000000000781c */ /* 0x000fe40003faf008 */
[----:B------:R-:W-:Y:S01]  /*1030*/  PLOP3.LUT P0, PT, PT, PT, UP0, 0x80, 0x0 ;  /* 0x000000000000781c */ /* 0x000fe20003f0f008 */
[----:B-1----:R-:W-:Y:S01]  /*1040*/  IMAD.WIDE R6, R31, 0x4, R4 ;  /* 0x000000041f067825 */ /* 0x002fe200078e0204 */
[----:B------:R-:W-:Y:S02]  /*1050*/  PLOP3.LUT P2, PT, PT, PT, UP0, 0x80, 0x0 ;  /* 0x000000000000781c */ /* 0x000fe40003f4f008 */
[----:B------:R-:W-:Y:S02]  /*1060*/  PLOP3.LUT P1, PT, PT, PT, UP0, 0x80, 0x0 ;  /* 0x000000000000781c */ /* 0x000fe40003f2f008 */
[----:B--2---:R1:W-:Y:S01]  /*1070*/  @!P3 STG.E desc[UR6][R6.64], R3 ;  /* 0x000000030600b986 */ /* 0x0043e2000c101906 */
[----:B------:R-:W-:-:S02]  /*1080*/  LEA R33, R10, UR8, 0x7 ;  /* 0x000000080a217c11 */ /* 0x000fc4000f8e38ff */
[----:B------:R-:W-:Y:S01]  /*1090*/  LEA R13, R12, UR8, 0x7 ;  /* 0x000000080c0d7c11 */ /* 0x000fe2000f8e38ff */
[----:B---3--:R1:W-:Y:S01]  /*10a0*/  @!P4 STG.E desc[UR6][R8.64], R17 ;  /* 0x000000110800c986 */ /* 0x0083e2000c101906 */
[----:B------:R-:W-:Y:S02]  /*10b0*/  PLOP3.LUT P4, PT, PT, PT, UP0, 0x40, 0x0 ;  /* 0x000000000000781c */ /* 0x000fe40003f8e808 */
[----:B------:R-:W-:Y:S02]  /*10c0*/  LEA R15, R14, UR8, 0x7 ;  /* 0x000000080e0f7c11 */ /* 0x000fe4000f8e38ff */
[----:B------:R-:W-:Y:S01]  /*10d0*/  LEA R35, R11, UR8, 0x7 ;  /* 0x000000080b237c11 */ /* 0x000fe2000f8e38ff */
[----:B------:R-:W-:Y:S01]  /*10e0*/  IMAD.WIDE R10, R33, 0x4, R4 ;  /* 0x00000004210a7825 */ /* 0x000fe200078e0204 */
[----:B------:R-:W-:-:S03]  /*10f0*/  IADD3 R30, P3, R2, UR4, RZ ;  /* 0x00000004021e7c10 */ /* 0x000fc6000ff7e0ff */
[--C-:B------:R-:W-:Y:S01]  /*1100*/  IMAD.WIDE R12, R13, 0x4, R4.reuse ;  /* 0x000000040d0c7825 */ /* 0x100fe200078e0204 */
[----:B-----5:R1:W-:Y:S03]  /*1110*/  @!P5 STG.E desc[UR6][R10.64], R19 ;  /* 0x000000130a00d986 */ /* 0x0203e6000c101906 */
[--C-:B------:R-:W-:Y:S01]  /*1120*/  IMAD.WIDE R14, R15, 0x4, R4.reuse ;  /* 0x000000040f0e7825 */ /* 0x100fe200078e0204 */
[----:B------:R1:W-:Y:S03]  /*1130*/  @!P0 STG.E desc[UR6][R12.64], R21 ;  /* 0x000000150c008986 */ /* 0x0003e6000c101906 */
[----:B------:R-:W-:Y:S01]  /*1140*/  IMAD.WIDE R4, R35, 0x4, R4 ;  /* 0x0000000423047825 */ /* 0x000fe200078e0204 */
[----:B------:R-:W-:Y:S01]  /*1150*/  PRMT R27, R18, 0x3340, R27 ;  /* 0x00003340121b7816 */ /* 0x000fe2000000001b */
[----:B0-----:R1:W-:Y:S01]  /*1160*/  @!P2 STG.E desc[UR6][R14.64], R23 ;  /* 0x000000170e00a986 */ /* 0x0013e2000c101906 */
[----:B------:R-:W-:-:S03]  /*1170*/  LEA.HI.X.SX32 R31, R2, UR5, 0x1, P3 ;  /* 0x00000005021f7c11 */ /* 0x000fc600098f0eff */
[----:B------:R1:W-:Y:S01]  /*1180*/  @!P1 STG.E desc[UR6][R4.64], R25 ;  /* 0x0000001904009986 */ /* 0x0003e2000c101906 */
[----:B------:R-:W-:Y:S02]  /*1190*/  PRMT R28, R27, 0x5410, R0 ;  /* 0x000054101b1c7816 */ /* 0x000fe40000000000 */
[----:B------:R-:W-:Y:S01]  /*11a0*/  PRMT R29, R29, 0x5410, R16 ;  /* 0x000054101d1d7816 */ /* 0x000fe20000000010 */
[----:B------:R-:W-:Y:S06]  /*11b0*/  @!P4 EXIT ;  /* 0x000000000000c94d */ /* 0x000fec0003800000 */
[----:B------:R-:W-:Y:S01]  /*11c0*/  STG.E.64 desc[UR6][R30.64], R28 ;  /* 0x0000001c1e007986 */ /* 0x000fe2000c101b06 */
[----:B------:R-:W-:Y:S05]  /*11d0*/  EXIT ;  /* 0x000000000000794d */ /* 0x000fea0003800000 */
.L_x_0:
[----:B------:R-:W-:-:S00]  /*11e0*/  BRA `(.L_x_0) ;  /* 0xfffffffc00fc7947 */ /* 0x000fc0000383ffff */
[----:B------:R-:W-:-:S00]  /*11f0*/  NOP ;  /* 0x0000000000007918 */ /* 0x000fc00000000000 */
        /* <DEDUP_REMOVED lines=8> */
.L_x_1:


//--------------------- .nv.global.init           --------------------------
	.section	.nv.global.init,"aw",@progbits
.nv.global.init:
	.type		_$_str,@object
	.size		_$_str,(_$_str_$_2 - _$_str)
_$_str:
        /*0000*/ 	.byte	0x5f, 0x5f, 0x43, 0x55, 0x44, 0x41, 0x5f, 0x46, 0x54, 0x5a, 0x00
	.type		_$_str_$_2,@object
	.size		_$_str_$_2,(.L_1 - _$_str_$_2)
_$_str_$_2:
        /*000b*/ 	.byte	0x5f, 0x5f, 0x43, 0x55, 0x44, 0x41, 0x5f, 0x50, 0x52, 0x45, 0x43, 0x5f, 0x53, 0x51, 0x52, 0x54
        /*001b*/ 	.byte	0x00
.L_1:


//--------------------- .nv.shared.triton_poi_fused__native_batch_norm_legit_no_training_relu_threshold_backward_20 --------------------------
	.section	.nv.shared.triton_poi_fused__native_batch_norm_legit_no_training_relu_threshold_backward_20,"aw",@nobits
	.sectionflags	@""
	.align	16
	.zero		1024


//--------------------- .nv.constant0.triton_poi_fused__native_batch_norm_legit_no_training_relu_threshold_backward_20 --------------------------
	.section	.nv.constant0.triton_poi_fused__native_batch_norm_legit_no_training_relu_threshold_backward_20,"a",@progbits
	.sectionflags	@""
	.align	4
.nv.constant0.triton_poi_fused__native_batch_norm_legit_no_training_relu_threshold_backward_20:
	.zero		592
